	.headerflags	@"EF_CUDA_TEXMODE_UNIFIED EF_CUDA_64BIT_ADDRESS EF_CUDA_ACCELERATORS EF_CUDA_SM90 EF_CUDA_VIRTUAL_SM(EF_CUDA_SM90)"
	.elftype	@"ET_EXEC"


//--------------------- .nv.info                  --------------------------
	.section	.nv.info,"",@"SHT_CUDA_INFO"
	.align	4


	//----- nvinfo : EIATTR_REGCOUNT
	.align		4
        /*0000*/ 	.byte	0x04, 0x2f
        /*0002*/ 	.short	(.L_1 - .L_0)
	.align		4
.L_0:
        /*0004*/ 	.word	index@(triton_poi_fused_5)
        /*0008*/ 	.word	0x0000001e


	//----- nvinfo : EIATTR_MIN_STACK_SIZE
	.align		4
.L_1:
        /*000c*/ 	.byte	0x04, 0x12
        /*000e*/ 	.short	(.L_3 - .L_2)
	.align		4
.L_2:
        /*0010*/ 	.word	index@(triton_poi_fused_5)
        /*0014*/ 	.word	0x00000000


	//----- nvinfo : EIATTR_FRAME_SIZE
	.align		4
.L_3:
        /*0018*/ 	.byte	0x04, 0x11
        /*001a*/ 	.short	(.L_5 - .L_4)
	.align		4
.L_4:
        /*001c*/ 	.word	index@(triton_poi_fused_5)
        /*0020*/ 	.word	0x00000000


	//----- nvinfo : EIATTR_MIN_STACK_SIZE
	.align		4
.L_5:
        /*0024*/ 	.byte	0x04, 0x12
        /*0026*/ 	.short	(.L_7 - .L_6)
	.align		4
.L_6:
        /*0028*/ 	.word	index@(triton_poi_fused_5)
        /*002c*/ 	.word	0x00000000
.L_7:


//--------------------- .nv.info.triton_poi_fused_5 --------------------------
	.section	.nv.info.triton_poi_fused_5,"",@"SHT_CUDA_INFO"
	.sectionflags	@""
	.align	4


	//----- nvinfo : EIATTR_CUDA_API_VERSION
	.align		4
        /*0000*/ 	.byte	0x04, 0x37
        /*0002*/ 	.short	(.L_9 - .L_8)
.L_8:
        /*0004*/ 	.word	0x0000007c


	//----- nvinfo : EIATTR_KPARAM_INFO
	.align		4
.L_9:
        /*0008*/ 	.byte	0x04, 0x17
        /*000a*/ 	.short	(.L_11 - .L_10)
.L_10:
        /*000c*/ 	.word	0x00000000
        /*0010*/ 	.short	0x0003
        /*0012*/ 	.short	0x0014
        /*0014*/ 	.byte	0x00, 0xf0, 0x11, 0x00


	//----- nvinfo : EIATTR_KPARAM_INFO
	.align		4
.L_11:
        /*0018*/ 	.byte	0x04, 0x17
        /*001a*/ 	.short	(.L_13 - .L_12)
.L_12:
        /*001c*/ 	.word	0x00000000
        /*0020*/ 	.short	0x0002
        /*0022*/ 	.short	0x0010
        /*0024*/ 	.byte	0x00, 0xf0, 0x11, 0x00


	//----- nvinfo : EIATTR_KPARAM_INFO
	.align		4
.L_13:
        /*0028*/ 	.byte	0x04, 0x17
        /*002a*/ 	.short	(.L_15 - .L_14)
.L_14:
        /*002c*/ 	.word	0x00000000
        /*0030*/ 	.short	0x0001
        /*0032*/ 	.short	0x0008
        /*0034*/ 	.byte	0x00, 0xf4, 0x21, 0x00


	//----- nvinfo : EIATTR_KPARAM_INFO
	.align		4
.L_15:
        /*0038*/ 	.byte	0x04, 0x17
        /*003a*/ 	.short	(.L_17 - .L_16)
.L_16:
        /*003c*/ 	.word	0x00000000
        /*0040*/ 	.short	0x0000
        /*0042*/ 	.short	0x0000
        /*0044*/ 	.byte	0x00, 0xf4, 0x21, 0x00


	//----- nvinfo : EIATTR_SPARSE_MMA_MASK
	.align		4
.L_17:
        /*0048*/ 	.byte	0x03, 0x50
        /*004a*/ 	.short	0x0000


	//----- nvinfo : EIATTR_MAXREG_COUNT
	.align		4
        /*004c*/ 	.byte	0x03, 0x1b
        /*004e*/ 	.short	0x00ff


	//----- nvinfo : EIATTR_EXIT_INSTR_OFFSETS
	.align		4
        /*0050*/ 	.byte	0x04, 0x1c
        /*0052*/ 	.short	(.L_19 - .L_18)


	//   ....[0]....
.L_18:
        /*0054*/ 	.word	0x00000680


	//   ....[1]....
        /*0058*/ 	.word	0x000006d0


	//----- nvinfo : EIATTR_REQNTID
	.align		4
.L_19:
        /*005c*/ 	.byte	0x04, 0x10
        /*005e*/ 	.short	(.L_21 - .L_20)
.L_20:
        /*0060*/ 	.word	0x00000080
        /*0064*/ 	.word	0x00000001
        /*0068*/ 	.word	0x00000001


	//----- nvinfo : EIATTR_CBANK_PARAM_SIZE
	.align		4
.L_21:
        /*006c*/ 	.byte	0x03, 0x19
        /*006e*/ 	.short	0x0018


	//----- nvinfo : EIATTR_PARAM_CBANK
	.align		4
        /*0070*/ 	.byte	0x04, 0x0a
        /*0072*/ 	.short	(.L_23 - .L_22)
	.align		4
.L_22:
        /*0074*/ 	.word	index@(.nv.constant0.triton_poi_fused_5)
        /*0078*/ 	.short	0x0210
        /*007a*/ 	.short	0x0018


	//----- nvinfo : EIATTR_SW_WAR
	.align		4
.L_23:
        /*007c*/ 	.byte	0x04, 0x36
        /*007e*/ 	.short	(.L_25 - .L_24)
.L_24:
        /*0080*/ 	.word	0x00000008
.L_25:


//--------------------- .nv.callgraph             --------------------------
	.section	.nv.callgraph,"",@"SHT_CUDA_CALLGRAPH"
	.align	4
	.sectionentsize	8
	.align		4
        /*0000*/ 	.word	0x00000000
	.align		4
        /*0004*/ 	.word	0xffffffff
	.align		4
        /*0008*/ 	.word	0x00000000
	.align		4
        /*000c*/ 	.word	0xfffffffe
	.align		4
        /*0010*/ 	.word	0x00000000
	.align		4
        /*0014*/ 	.word	0xfffffffd
	.align		4
        /*0018*/ 	.word	0x00000000
	.align		4
        /*001c*/ 	.word	0xfffffffc


//--------------------- .text.triton_poi_fused_5  --------------------------
	.section	.text.triton_poi_fused_5,"ax",@progbits
	.sectionflags	@"SHF_BARRIERS=1"
	.align	128
        .global         triton_poi_fused_5
        .type           triton_poi_fused_5,@function
        .size           triton_poi_fused_5,(.L_x_1 - triton_poi_fused_5)
        .other          triton_poi_fused_5,@"STO_CUDA_ENTRY STV_DEFAULT"
triton_poi_fused_5:
.text.triton_poi_fused_5:
[----:B------:R-:W0:Y:S01]  /*0000*/  LDC R1, c[0x0][0x28] ;  /* 0x00000a00ff017b82 */ /* 0x000e220000000800 */
[----:B------:R-:W1:Y:S07]  /*0010*/  S2R R15, SR_CTAID.X ;  /* 0x00000000000f7919 */ /* 0x000e6e0000002500 */
[----:B------:R-:W2:Y:S01]  /*0020*/  LDC.64 R16, c[0x0][0x210] ;  /* 0x00008400ff107b82 */ /* 0x000ea20000000a00 */
[----:B------:R-:W-:Y:S01]  /*0030*/  IMAD.MOV.U32 R14, RZ, RZ, RZ ;  /* 0x000000ffff0e7224 */ /* 0x000fe200078e00ff */
[----:B------:R-:W-:Y:S01]  /*0040*/  ULDC.64 UR6, c[0x0][0x208] ;  /* 0x0000820000067ab9 */ /* 0x000fe20000000a00 */
[----:B------:R-:W3:Y:S01]  /*0050*/  S2R R18, SR_TID.X ;  /* 0x0000000000127919 */ /* 0x000ee20000002100 */
[----:B------:R-:W4:Y:S01]  /*0060*/  S2R R19, SR_CTAID.Y ;  /* 0x0000000000137919 */ /* 0x000f220000002600 */
[----:B-1----:R-:W-:Y:S01]  /*0070*/  IMAD.SHL.U32 R15, R15, 0x10, RZ ;  /* 0x000000100f0f7824 */ /* 0x002fe200078e00ff */
[----:B---3--:R-:W-:-:S04]  /*0080*/  SHF.R.U32.HI R0, RZ, 0x4, R18 ;  /* 0x00000004ff007819 */ /* 0x008fc80000011612 */
[----:B------:R-:W-:Y:S01]  /*0090*/  LOP3.LUT R4, R15, 0xf, R18, 0xf8, !PT ;  /* 0x0000000f0f047812 */ /* 0x000fe200078ef812 */
[----:B----4-:R-:W-:Y:S01]  /*00a0*/  IMAD.SHL.U32 R19, R19, 0x40, RZ ;  /* 0x0000004013137824 */ /* 0x010fe200078e00ff */
[----:B------:R-:W-:Y:S02]  /*00b0*/  SGXT.U32 R0, R0, 0x3 ;  /* 0x000000030000781a */ /* 0x000fe40000000000 */
[----:B------:R-:W-:Y:S02]  /*00c0*/  ISETP.GE.AND P0, PT, R4, 0x9, PT ;  /* 0x000000090400780c */ /* 0x000fe40003f06270 */
[----:B------:R-:W-:Y:S02]  /*00d0*/  LOP3.LUT R3, R19, 0x8, R0, 0xfe, !PT ;  /* 0x0000000813037812 */ /* 0x000fe400078efe00 */
[----:B------:R-:W-:Y:S02]  /*00e0*/  LOP3.LUT R2, R19, R0, RZ, 0xfc, !PT ;  /* 0x0000000013027212 */ /* 0x000fe400078efcff */
[C---:B------:R-:W-:Y:S01]  /*00f0*/  ISETP.LT.AND P2, PT, R3.reuse, 0xa900, !P0 ;  /* 0x0000a9000300780c */ /* 0x040fe20004741270 */
[--C-:B------:R-:W-:Y:S01]  /*0100*/  IMAD R3, R3, 0x9, R4.reuse ;  /* 0x0000000903037824 */ /* 0x100fe200078e0204 */
[----:B------:R-:W-:Y:S01]  /*0110*/  LOP3.LUT R6, R19, 0x10, R0, 0xfe, !PT ;  /* 0x0000001013067812 */ /* 0x000fe200078efe00 */
[----:B------:R-:W-:Y:S01]  /*0120*/  IMAD R5, R2, 0x9, R4 ;  /* 0x0000000902057824 */ /* 0x000fe200078e0204 */
[----:B------:R-:W-:-:S02]  /*0130*/  LOP3.LUT R7, R19, 0x18, R0, 0xfe, !PT ;  /* 0x0000001813077812 */ /* 0x000fc400078efe00 */
[----:B------:R-:W-:Y:S01]  /*0140*/  ISETP.LT.AND P1, PT, R2, 0xa900, !P0 ;  /* 0x0000a9000200780c */ /* 0x000fe20004721270 */
[----:B--2---:R-:W-:Y:S01]  /*0150*/  IMAD.WIDE R2, R3, 0x4, R16 ;  /* 0x0000000403027825 */ /* 0x004fe200078e0210 */
[----:B------:R-:W-:Y:S02]  /*0160*/  ISETP.LT.AND P6, PT, R6, 0xa900, !P0 ;  /* 0x0000a9000600780c */ /* 0x000fe400047c1270 */
[----:B------:R-:W-:Y:S02]  /*0170*/  LOP3.LUT R8, R19, 0x20, R0, 0xfe, !PT ;  /* 0x0000002013087812 */ /* 0x000fe400078efe00 */
[----:B------:R-:W-:Y:S01]  /*0180*/  ISETP.LT.AND P5, PT, R7, 0xa900, !P0 ;  /* 0x0000a9000700780c */ /* 0x000fe200047a1270 */
[----:B------:R1:W2:Y:S01]  /*0190*/  @P2 LDG.E.EL R14, desc[UR6][R2.64] ;  /* 0x00000006020e2981 */ /* 0x0002a2000c2e1900 */
[----:B------:R-:W-:Y:S02]  /*01a0*/  LOP3.LUT R4, R19, 0x28, R0, 0xfe, !PT ;  /* 0x0000002813047812 */ /* 0x000fe400078efe00 */
[----:B------:R-:W-:-:S02]  /*01b0*/  LOP3.LUT R6, R19, 0x30, R0, 0xfe, !PT ;  /* 0x0000003013067812 */ /* 0x000fc400078efe00 */
[----:B------:R-:W-:Y:S02]  /*01c0*/  LOP3.LUT R7, R19, 0x38, R0, 0xfe, !PT ;  /* 0x0000003813077812 */ /* 0x000fe400078efe00 */
[----:B------:R-:W-:Y:S02]  /*01d0*/  ISETP.LT.AND P4, PT, R8, 0xa900, !P0 ;  /* 0x0000a9000800780c */ /* 0x000fe40004781270 */
[----:B------:R-:W-:Y:S02]  /*01e0*/  ISETP.LT.AND P3, PT, R4, 0xa900, !P0 ;  /* 0x0000a9000400780c */ /* 0x000fe40004761270 */
[----:B------:R-:W-:Y:S02]  /*01f0*/  ISETP.LT.AND P2, PT, R6, 0xa900, !P0 ;  /* 0x0000a9000600780c */ /* 0x000fe40004741270 */
[----:B------:R-:W-:Y:S01]  /*0200*/  ISETP.LT.AND P0, PT, R7, 0xa900, !P0 ;  /* 0x0000a9000700780c */ /* 0x000fe20004701270 */
[C---:B------:R-:W-:Y:S02]  /*0210*/  VIADD R7, R5.reuse, 0x90 ;  /* 0x0000009005077836 */ /* 0x040fe40000000000 */
[----:B------:R-:W-:-:S02]  /*0220*/  VIADD R9, R5, 0xd8 ;  /* 0x000000d805097836 */ /* 0x000fc40000000000 */
[C---:B------:R-:W-:Y:S02]  /*0230*/  VIADD R11, R5.reuse, 0x120 ;  /* 0x00000120050b7836 */ /* 0x040fe40000000000 */
[C---:B------:R-:W-:Y:S02]  /*0240*/  VIADD R13, R5.reuse, 0x168 ;  /* 0x00000168050d7836 */ /* 0x040fe40000000000 */
[C---:B------:R-:W-:Y:S02]  /*0250*/  VIADD R23, R5.reuse, 0x1b0 ;  /* 0x000001b005177836 */ /* 0x040fe40000000000 */
[C---:B------:R-:W-:Y:S02]  /*0260*/  VIADD R25, R5.reuse, 0x1f8 ;  /* 0x000001f805197836 */ /* 0x040fe40000000000 */
[----:B-1----:R-:W-:-:S04]  /*0270*/  IMAD.WIDE R2, R5, 0x4, R16 ;  /* 0x0000000405027825 */ /* 0x002fc800078e0210 */
[----:B------:R-:W-:-:S04]  /*0280*/  IMAD.WIDE R4, R7, 0x4, R16 ;  /* 0x0000000407047825 */ /* 0x000fc800078e0210 */
[----:B------:R-:W-:-:S04]  /*0290*/  IMAD.WIDE R6, R9, 0x4, R16 ;  /* 0x0000000409067825 */ /* 0x000fc800078e0210 */
[----:B------:R-:W-:Y:S01]  /*02a0*/  IMAD.WIDE R8, R11, 0x4, R16 ;  /* 0x000000040b087825 */ /* 0x000fe200078e0210 */
[----:B------:R-:W-:-:S03]  /*02b0*/  CS2R R20, SRZ ;  /* 0x0000000000147805 */ /* 0x000fc6000001ff00 */
[----:B------:R-:W-:-:S03]  /*02c0*/  IMAD.WIDE R10, R13, 0x4, R16 ;  /* 0x000000040d0a7825 */ /* 0x000fc600078e0210 */
[----:B------:R1:W3:Y:S01]  /*02d0*/  @P6 LDG.E.EL R20, desc[UR6][R4.64] ;  /* 0x0000000604146981 */ /* 0x0002e2000c2e1900 */
[--C-:B------:R-:W-:Y:S01]  /*02e0*/  IMAD.WIDE R12, R23, 0x4, R16.reuse ;  /* 0x00000004170c7825 */ /* 0x100fe200078e0210 */
[----:B------:R-:W-:Y:S02]  /*02f0*/  CS2R R22, SRZ ;  /* 0x0000000000167805 */ /* 0x000fe4000001ff00 */
[----:B------:R-:W4:Y:S01]  /*0300*/  @P5 LDG.E.EL R21, desc[UR6][R6.64] ;  /* 0x0000000606155981 */ /* 0x000f22000c2e1900 */
[----:B------:R-:W-:Y:S01]  /*0310*/  IMAD.WIDE R16, R25, 0x4, R16 ;  /* 0x0000000419107825 */ /* 0x000fe200078e0210 */
[----:B------:R-:W-:Y:S02]  /*0320*/  CS2R R24, SRZ ;  /* 0x0000000000187805 */ /* 0x000fe4000001ff00 */
[----:B------:R-:W5:Y:S01]  /*0330*/  @P4 LDG.E.EL R22, desc[UR6][R8.64] ;  /* 0x0000000608164981 */ /* 0x000f62000c2e1900 */
[----:B------:R-:W-:-:S03]  /*0340*/  IMAD.MOV.U32 R26, RZ, RZ, RZ ;  /* 0x000000ffff1a7224 */ /* 0x000fc600078e00ff */
[----:B------:R-:W5:Y:S04]  /*0350*/  @P3 LDG.E.EL R24, desc[UR6][R10.64] ;  /* 0x000000060a183981 */ /* 0x000f68000c2e1900 */
[----:B------:R1:W5:Y:S04]  /*0360*/  @P2 LDG.E.EL R23, desc[UR6][R12.64] ;  /* 0x000000060c172981 */ /* 0x000368000c2e1900 */
[----:B------:R1:W5:Y:S04]  /*0370*/  @P1 LDG.E.EL R25, desc[UR6][R2.64] ;  /* 0x0000000602191981 */ /* 0x000368000c2e1900 */
[----:B------:R-:W5:Y:S01]  /*0380*/  @P0 LDG.E.EL R26, desc[UR6][R16.64] ;  /* 0x00000006101a0981 */ /* 0x000f62000c2e1900 */
[----:B------:R-:W1:Y:S01]  /*0390*/  S2R R27, SR_TID.X ;  /* 0x00000000001b7919 */ /* 0x000e620000002100 */
[----:B------:R-:W1:Y:S01]  /*03a0*/  S2UR UR5, SR_CgaCtaId ;  /* 0x00000000000579c3 */ /* 0x000e620000008800 */
[----:B------:R-:W-:-:S02]  /*03b0*/  UMOV UR4, 0x400 ;  /* 0x0000040000047882 */ /* 0x000fc40000000000 */
[----:B01----:R-:W-:Y:S01]  /*03c0*/  UPRMT UR4, UR5, 0x654, UR4 ;  /* 0x0000065405047896 */ /* 0x003fe20008000004 */
[----:B------:R-:W-:Y:S01]  /*03d0*/  IMAD.SHL.U32 R4, R27, 0x40, RZ ;  /* 0x000000401b047824 */ /* 0x000fe200078e00ff */
[----:B------:R-:W-:-:S04]  /*03e0*/  SHF.R.U32.HI R5, RZ, 0x4, R27 ;  /* 0x00000004ff057819 */ /* 0x000fc8000001161b */
[----:B------:R-:W-:Y:S02]  /*03f0*/  SGXT.U32 R5, R5, 0x3 ;  /* 0x000000030505781a */ /* 0x000fe40000000000 */
[----:B------:R-:W-:-:S04]  /*0400*/  LOP3.LUT R4, R4, 0x3c0, RZ, 0xc0, !PT ;  /* 0x000003c004047812 */ /* 0x000fc800078ec0ff */
[C---:B------:R-:W-:Y:S02]  /*0410*/  LOP3.LUT R5, R4.reuse, R5, RZ, 0xfc, !PT ;  /* 0x0000000504057212 */ /* 0x040fe400078efcff */
[----:B------:R-:W-:-:S05]  /*0420*/  LEA.HI R4, R4, UR4, RZ, 0x1e ;  /* 0x0000000404047c11 */ /* 0x000fca000f8ff0ff */
[----:B------:R-:W-:Y:S01]  /*0430*/  IMAD R13, R5, 0x4, R4 ;  /* 0x00000004050d7824 */ /* 0x000fe200078e0204 */
[C---:B------:R-:W-:Y:S01]  /*0440*/  LOP3.LUT R2, R27.reuse, 0x70, RZ, 0xc0, !PT ;  /* 0x000000701b027812 */ /* 0x040fe200078ec0ff */
[----:B------:R-:W-:-:S04]  /*0450*/  IMAD.SHL.U32 R8, R27, 0x4, RZ ;  /* 0x000000041b087824 */ /* 0x000fc800078e00ff */
[----:B------:R-:W-:Y:S01]  /*0460*/  VIADD R3, R2, UR4 ;  /* 0x0000000402037c36 */ /* 0x000fe20008000000 */
[----:B------:R-:W-:-:S05]  /*0470*/  LOP3.LUT R8, R8, 0x1fc, RZ, 0xc0, !PT ;  /* 0x000001fc08087812 */ /* 0x000fca00078ec0ff */
[----:B------:R-:W-:Y:S02]  /*0480*/  IMAD R4, R8, 0x4, R3 ;  /* 0x0000000408047824 */ /* 0x000fe400078e0203 */
[----:B------:R-:W-:Y:S01]  /*0490*/  IMAD.SHL.U32 R18, R18, 0x4, RZ ;  /* 0x0000000412127824 */ /* 0x000fe200078e00ff */
[----:B------:R-:W0:Y:S04]  /*04a0*/  LDC.64 R2, c[0x0][0x218] ;  /* 0x00008600ff027b82 */ /* 0x000e280000000a00 */
[----:B------:R-:W-:-:S05]  /*04b0*/  LOP3.LUT R18, R19, 0x3c, R18, 0xf8, !PT ;  /* 0x0000003c13127812 */ /* 0x000fca00078ef812 */
[----:B------:R-:W-:-:S05]  /*04c0*/  IMAD.HI R9, R18, 0x4ec4ec4f, RZ ;  /* 0x4ec4ec4f12097827 */ /* 0x000fca00078e02ff */
[----:B------:R-:W-:-:S04]  /*04d0*/  SHF.R.U32.HI R10, RZ, 0x1f, R9 ;  /* 0x0000001fff0a7819 */ /* 0x000fc80000011609 */
[----:B------:R-:W-:Y:S02]  /*04e0*/  LEA.HI.SX32 R11, R9, R10, 0x1a ;  /* 0x0000000a090b7211 */ /* 0x000fe400078fd2ff */
[----:B------:R-:W-:Y:S02]  /*04f0*/  LOP3.LUT R10, R8, 0x200, RZ, 0xfc, !PT ;  /* 0x00000200080a7812 */ /* 0x000fe400078efcff */
[----:B------:R-:W-:Y:S01]  /*0500*/  ISETP.GE.AND P0, PT, R18, 0xa900, PT ;  /* 0x0000a9001200780c */ /* 0x000fe20003f06270 */
[----:B------:R-:W-:Y:S01]  /*0510*/  IMAD R18, R11, -0xd0, R18 ;  /* 0xffffff300b127824 */ /* 0x000fe200078e0212 */
[----:B------:R-:W-:Y:S02]  /*0520*/  LOP3.LUT R9, R15, R0, RZ, 0xfc, !PT ;  /* 0x000000000f097212 */ /* 0x000fe400078efcff */
[----:B------:R-:W-:Y:S02]  /*0530*/  LOP3.LUT R0, R15, 0x8, R0, 0xfe, !PT ;  /* 0x000000080f007812 */ /* 0x000fe400078efe00 */
[----:B------:R-:W-:Y:S01]  /*0540*/  SHF.R.U32.HI R10, RZ, 0x2, R10 ;  /* 0x00000002ff0a7819 */ /* 0x000fe2000001160a */
[----:B------:R-:W-:Y:S01]  /*0550*/  IMAD R18, R11, 0x750, R18 ;  /* 0x000007500b127824 */ /* 0x000fe200078e0212 */
[----:B------:R-:W-:-:S02]  /*0560*/  ISETP.LT.AND P1, PT, R9, 0x9, !P0 ;  /* 0x000000090900780c */ /* 0x000fc40004721270 */
[----:B------:R-:W-:Y:S02]  /*0570*/  ISETP.LT.AND P0, PT, R0, 0x9, !P0 ;  /* 0x000000090000780c */ /* 0x000fe40004701270 */
[----:B------:R-:W-:Y:S01]  /*0580*/  LOP3.LUT R10, R10, 0xf0, RZ, 0xc0, !PT ;  /* 0x000000f00a0a7812 */ /* 0x000fe200078ec0ff */
[----:B------:R-:W-:-:S04]  /*0590*/  IMAD R11, R9, 0xd0, R18 ;  /* 0x000000d0090b7824 */ /* 0x000fc800078e0212 */
[----:B------:R-:W-:Y:S02]  /*05a0*/  VIADD R9, R10, UR4 ;  /* 0x000000040a097c36 */ /* 0x000fe40008000000 */
[----:B0-----:R-:W-:-:S04]  /*05b0*/  IMAD.WIDE R10, R11, 0x4, R2 ;  /* 0x000000040b0a7825 */ /* 0x001fc800078e0202 */
[----:B------:R-:W-:Y:S01]  /*05c0*/  IMAD R9, R8, 0x4, R9 ;  /* 0x0000000408097824 */ /* 0x000fe200078e0209 */
[----:B--2---:R-:W-:Y:S04]  /*05d0*/  STS [R13+0x20], R14 ;  /* 0x0000200e0d007388 */ /* 0x004fe80000000800 */
[----:B---3--:R-:W-:Y:S04]  /*05e0*/  STS [R13+0x40], R20 ;  /* 0x000040140d007388 */ /* 0x008fe80000000800 */
[----:B----4-:R-:W-:Y:S04]  /*05f0*/  STS [R13+0x60], R21 ;  /* 0x000060150d007388 */ /* 0x010fe80000000800 */
[----:B-----5:R-:W-:Y:S04]  /*0600*/  STS [R13+0x80], R22 ;  /* 0x000080160d007388 */ /* 0x020fe80000000800 */
[----:B------:R-:W-:Y:S04]  /*0610*/  STS [R13+0xa0], R24 ;  /* 0x0000a0180d007388 */ /* 0x000fe80000000800 */
[----:B------:R-:W-:Y:S04]  /*0620*/  STS [R13+0xc0], R23 ;  /* 0x0000c0170d007388 */ /* 0x000fe80000000800 */
[----:B------:R-:W-:Y:S04]  /*0630*/  STS [R13], R25 ;  /* 0x000000190d007388 */ /* 0x000fe80000000800 */
[----:B------:R-:W-:Y:S01]  /*0640*/  STS [R13+0xe0], R26 ;  /* 0x0000e01a0d007388 */ /* 0x000fe20000000800 */
[----:B------:R-:W-:Y:S06]  /*0650*/  BAR.SYNC.DEFER_BLOCKING 0x0 ;  /* 0x0000000000007b1d */ /* 0x000fec0000010000 */
[----:B------:R-:W0:Y:S04]  /*0660*/  LDS.128 R4, [R4] ;  /* 0x0000000004047984 */ /* 0x000e280000000c00 */
[----:B0-----:R0:W-:Y:S02]  /*0670*/  @P1 STG.E.128 desc[UR6][R10.64], R4 ;  /* 0x000000040a001986 */ /* 0x0011e4000c101d06 */
[----:B0-----:R-:W-:Y:S05]  /*0680*/  @!P0 EXIT ;  /* 0x000000000000894d */ /* 0x001fea0003800000 */
[----:B0-----:R-:W0:Y:S01]  /*0690*/  LDS.128 R8, [R9+0x800] ;  /* 0x0008000009087984 */ /* 0x001e220000000c00 */
[----:B------:R-:W-:-:S04]  /*06a0*/  IMAD R5, R0, 0xd0, R18 ;  /* 0x000000d000057824 */ /* 0x000fc800078e0212 */
[----:B------:R-:W-:-:S05]  /*06b0*/  IMAD.WIDE R2, R5, 0x4, R2 ;  /* 0x0000000405027825 */ /* 0x000fca00078e0202 */
[----:B0-----:R-:W-:Y:S01]  /*06c0*/  STG.E.128 desc[UR6][R2.64], R8 ;  /* 0x0000000802007986 */ /* 0x001fe2000c101d06 */
[----:B------:R-:W-:Y:S05]  /*06d0*/  EXIT ;  /* 0x000000000000794d */ /* 0x000fea0003800000 */
.L_x_0:
[----:B------:R-:W-:-:S00]  /*06e0*/  BRA `(.L_x_0) ;  /* 0xfffffffc00fc7947 */ /* 0x000fc0000383ffff */
[----:B------:R-:W-:-:S00]  /*06f0*/  NOP ;  /* 0x0000000000007918 */ /* 0x000fc00000000000 */
        /* <DEDUP_REMOVED lines=8> */
.L_x_1:


//--------------------- .nv.shared.triton_poi_fused_5 --------------------------
	.section	.nv.shared.triton_poi_fused_5,"aw",@nobits
	.sectionflags	@""
	.align	16
	.zero		1024


//--------------------- .nv.constant0.triton_poi_fused_5 --------------------------
	.section	.nv.constant0.triton_poi_fused_5,"a",@progbits
	.sectionflags	@""
	.align	4
.nv.constant0.triton_poi_fused_5:
	.zero		552
